	.headerflags	@"EF_CUDA_TEXMODE_UNIFIED EF_CUDA_64BIT_ADDRESS EF_CUDA_ACCELERATORS EF_CUDA_SM90 EF_CUDA_VIRTUAL_SM(EF_CUDA_SM90)"
	.elftype	@"ET_EXEC"


//--------------------- .nv.info                  --------------------------
	.section	.nv.info,"",@"SHT_CUDA_INFO"
	.align	4


	//----- nvinfo : EIATTR_REGCOUNT
	.align		4
        /*0000*/ 	.byte	0x04, 0x2f
        /*0002*/ 	.short	(.L_3 - .L_2)
	.align		4
.L_2:
        /*0004*/ 	.word	index@(triton_poi_fused__native_batch_norm_legit_no_training_cat_silu_0)
        /*0008*/ 	.word	0x00000015


	//----- nvinfo : EIATTR_MIN_STACK_SIZE
	.align		4
.L_3:
        /*000c*/ 	.byte	0x04, 0x12
        /*000e*/ 	.short	(.L_5 - .L_4)
	.align		4
.L_4:
        /*0010*/ 	.word	index@(triton_poi_fused__native_batch_norm_legit_no_training_cat_silu_0)
        /*0014*/ 	.word	0x00000000


	//----- nvinfo : EIATTR_FRAME_SIZE
	.align		4
.L_5:
        /*0018*/ 	.byte	0x04, 0x11
        /*001a*/ 	.short	(.L_7 - .L_6)
	.align		4
.L_6:
        /*001c*/ 	.word	index@(triton_poi_fused__native_batch_norm_legit_no_training_cat_silu_0)
        /*0020*/ 	.word	0x00000000


	//----- nvinfo : EIATTR_MIN_STACK_SIZE
	.align		4
.L_7:
        /*0024*/ 	.byte	0x04, 0x12
        /*0026*/ 	.short	(.L_9 - .L_8)
	.align		4
.L_8:
        /*0028*/ 	.word	index@(triton_poi_fused__native_batch_norm_legit_no_training_cat_silu_0)
        /*002c*/ 	.word	0x00000000
.L_9:


//--------------------- .nv.info.triton_poi_fused__native_batch_norm_legit_no_training_cat_silu_0 --------------------------
	.section	.nv.info.triton_poi_fused__native_batch_norm_legit_no_training_cat_silu_0,"",@"SHT_CUDA_INFO"
	.sectionflags	@""
	.align	4


	//----- nvinfo : EIATTR_CUDA_API_VERSION
	.align		4
        /*0000*/ 	.byte	0x04, 0x37
        /*0002*/ 	.short	(.L_11 - .L_10)
.L_10:
        /*0004*/ 	.word	0x0000007c


	//----- nvinfo : EIATTR_KPARAM_INFO
	.align		4
.L_11:
        /*0008*/ 	.byte	0x04, 0x17
        /*000a*/ 	.short	(.L_13 - .L_12)
.L_12:
        /*000c*/ 	.word	0x00000000
        /*0010*/ 	.short	0x0008
        /*0012*/ 	.short	0x0040
        /*0014*/ 	.byte	0x00, 0xf0, 0x11, 0x00


	//----- nvinfo : EIATTR_KPARAM_INFO
	.align		4
.L_13:
        /*0018*/ 	.byte	0x04, 0x17
        /*001a*/ 	.short	(.L_15 - .L_14)
.L_14:
        /*001c*/ 	.word	0x00000000
        /*0020*/ 	.short	0x0007
        /*0022*/ 	.short	0x0038
        /*0024*/ 	.byte	0x00, 0xf4, 0x21, 0x00


	//----- nvinfo : EIATTR_KPARAM_INFO
	.align		4
.L_15:
        /*0028*/ 	.byte	0x04, 0x17
        /*002a*/ 	.short	(.L_17 - .L_16)
.L_16:
        /*002c*/ 	.word	0x00000000
        /*0030*/ 	.short	0x0006
        /*0032*/ 	.short	0x0030
        /*0034*/ 	.byte	0x00, 0xf4, 0x21, 0x00


	//----- nvinfo : EIATTR_KPARAM_INFO
	.align		4
.L_17:
        /*0038*/ 	.byte	0x04, 0x17
        /*003a*/ 	.short	(.L_19 - .L_18)
.L_18:
        /*003c*/ 	.word	0x00000000
        /*0040*/ 	.short	0x0005
        /*0042*/ 	.short	0x0028
        /*0044*/ 	.byte	0x00, 0xf4, 0x21, 0x00


	//----- nvinfo : EIATTR_KPARAM_INFO
	.align		4
.L_19:
        /*0048*/ 	.byte	0x04, 0x17
        /*004a*/ 	.short	(.L_21 - .L_20)
.L_20:
        /*004c*/ 	.word	0x00000000
        /*0050*/ 	.short	0x0004
        /*0052*/ 	.short	0x0020
        /*0054*/ 	.byte	0x00, 0xf4, 0x21, 0x00


	//----- nvinfo : EIATTR_KPARAM_INFO
	.align		4
.L_21:
        /*0058*/ 	.byte	0x04, 0x17
        /*005a*/ 	.short	(.L_23 - .L_22)
.L_22:
        /*005c*/ 	.word	0x00000000
        /*0060*/ 	.short	0x0003
        /*0062*/ 	.short	0x0018
        /*0064*/ 	.byte	0x00, 0xf4, 0x21, 0x00


	//----- nvinfo : EIATTR_KPARAM_INFO
	.align		4
.L_23:
        /*0068*/ 	.byte	0x04, 0x17
        /*006a*/ 	.short	(.L_25 - .L_24)
.L_24:
        /*006c*/ 	.word	0x00000000
        /*0070*/ 	.short	0x0002
        /*0072*/ 	.short	0x0010
        /*0074*/ 	.byte	0x00, 0xf4, 0x21, 0x00


	//----- nvinfo : EIATTR_KPARAM_INFO
	.align		4
.L_25:
        /*0078*/ 	.byte	0x04, 0x17
        /*007a*/ 	.short	(.L_27 - .L_26)
.L_26:
        /*007c*/ 	.word	0x00000000
        /*0080*/ 	.short	0x0001
        /*0082*/ 	.short	0x0008
        /*0084*/ 	.byte	0x00, 0xf4, 0x21, 0x00


	//----- nvinfo : EIATTR_KPARAM_INFO
	.align		4
.L_27:
        /*0088*/ 	.byte	0x04, 0x17
        /*008a*/ 	.short	(.L_29 - .L_28)
.L_28:
        /*008c*/ 	.word	0x00000000
        /*0090*/ 	.short	0x0000
        /*0092*/ 	.short	0x0000
        /*0094*/ 	.byte	0x00, 0xf4, 0x21, 0x00


	//----- nvinfo : EIATTR_SPARSE_MMA_MASK
	.align		4
.L_29:
        /*0098*/ 	.byte	0x03, 0x50
        /*009a*/ 	.short	0x0000


	//----- nvinfo : EIATTR_MAXREG_COUNT
	.align		4
        /*009c*/ 	.byte	0x03, 0x1b
        /*009e*/ 	.short	0x00ff


	//----- nvinfo : EIATTR_EXIT_INSTR_OFFSETS
	.align		4
        /*00a0*/ 	.byte	0x04, 0x1c
        /*00a2*/ 	.short	(.L_31 - .L_30)


	//   ....[0]....
.L_30:
        /*00a4*/ 	.word	0x00000570


	//   ....[1]....
        /*00a8*/ 	.word	0x00000590


	//----- nvinfo : EIATTR_REQNTID
	.align		4
.L_31:
        /*00ac*/ 	.byte	0x04, 0x10
        /*00ae*/ 	.short	(.L_33 - .L_32)
.L_32:
        /*00b0*/ 	.word	0x00000080
        /*00b4*/ 	.word	0x00000001
        /*00b8*/ 	.word	0x00000001


	//----- nvinfo : EIATTR_CBANK_PARAM_SIZE
	.align		4
.L_33:
        /*00bc*/ 	.byte	0x03, 0x19
        /*00be*/ 	.short	0x0044


	//----- nvinfo : EIATTR_PARAM_CBANK
	.align		4
        /*00c0*/ 	.byte	0x04, 0x0a
        /*00c2*/ 	.short	(.L_35 - .L_34)
	.align		4
.L_34:
        /*00c4*/ 	.word	index@(.nv.constant0.triton_poi_fused__native_batch_norm_legit_no_training_cat_silu_0)
        /*00c8*/ 	.short	0x0210
        /*00ca*/ 	.short	0x0044


	//----- nvinfo : EIATTR_SW_WAR
	.align		4
.L_35:
        /*00cc*/ 	.byte	0x04, 0x36
        /*00ce*/ 	.short	(.L_37 - .L_36)
.L_36:
        /*00d0*/ 	.word	0x00000008
.L_37:


//--------------------- .nv.callgraph             --------------------------
	.section	.nv.callgraph,"",@"SHT_CUDA_CALLGRAPH"
	.align	4
	.sectionentsize	8
	.align		4
        /*0000*/ 	.word	0x00000000
	.align		4
        /*0004*/ 	.word	0xffffffff
	.align		4
        /*0008*/ 	.word	0x00000000
	.align		4
        /*000c*/ 	.word	0xfffffffe
	.align		4
        /*0010*/ 	.word	0x00000000
	.align		4
        /*0014*/ 	.word	0xfffffffd
	.align		4
        /*0018*/ 	.word	0x00000000
	.align		4
        /*001c*/ 	.word	0xfffffffc


//--------------------- .nv.constant4             --------------------------
	.section	.nv.constant4,"a",@progbits
	.align	8
	.align		8
.nv.constant4:
        /*0000*/ 	.dword	_$_str
	.align		8
        /*0008*/ 	.dword	_$_str_$_2


//--------------------- .text.triton_poi_fused__native_batch_norm_legit_no_training_cat_silu_0 --------------------------
	.section	.text.triton_poi_fused__native_batch_norm_legit_no_training_cat_silu_0,"ax",@progbits
	.align	128
        .global         triton_poi_fused__native_batch_norm_legit_no_training_cat_silu_0
        .type           triton_poi_fused__native_batch_norm_legit_no_training_cat_silu_0,@function
        .size           triton_poi_fused__native_batch_norm_legit_no_training_cat_silu_0,(.L_x_1 - triton_poi_fused__native_batch_norm_legit_no_training_cat_silu_0)
        .other          triton_poi_fused__native_batch_norm_legit_no_training_cat_silu_0,@"STO_CUDA_ENTRY STV_DEFAULT"
triton_poi_fused__native_batch_norm_legit_no_training_cat_silu_0:
.text.triton_poi_fused__native_batch_norm_legit_no_training_cat_silu_0:
[----:B------:R-:W0:Y:S01]  /*0000*/  LDC R1, c[0x0][0x28] ;  /* 0x00000a00ff017b82 */ /* 0x000e220000000800 */
[----:B------:R-:W1:Y:S07]  /*0010*/  S2R R0, SR_TID.X ;  /* 0x0000000000007919 */ /* 0x000e6e0000002100 */
[----:B------:R-:W2:Y:S01]  /*0020*/  LDC.64 R12, c[0x0][0x230] ;  /* 0x00008c00ff0c7b82 */ /* 0x000ea20000000a00 */
[----:B------:R-:W-:Y:S01]  /*0030*/  ULDC.64 UR4, c[0x0][0x208] ;  /* 0x0000820000047ab9 */ /* 0x000fe20000000a00 */
[----:B------:R-:W-:Y:S01]  /*0040*/  ULDC.64 UR6, c[0x0][0x220] ;  /* 0x0000880000067ab9 */ /* 0x000fe20000000a00 */
[----:B------:R-:W3:Y:S05]  /*0050*/  S2R R3, SR_CTAID.X ;  /* 0x0000000000037919 */ /* 0x000eea0000002500 */
[----:B------:R-:W4:Y:S08]  /*0060*/  LDC.64 R10, c[0x0][0x218] ;  /* 0x00008600ff0a7b82 */ /* 0x000f300000000a00 */
[----:B------:R-:W5:Y:S08]  /*0070*/  LDC.64 R8, c[0x0][0x228] ;  /* 0x00008a00ff087b82 */ /* 0x000f700000000a00 */
[----:B------:R-:W4:Y:S01]  /*0080*/  LDC.64 R6, c[0x0][0x238] ;  /* 0x00008e00ff067b82 */ /* 0x000f220000000a00 */
[----:B-1----:R-:W-:-:S05]  /*0090*/  LOP3.LUT R0, R0, 0x7f, RZ, 0xc0, !PT ;  /* 0x0000007f00007812 */ /* 0x002fca00078ec0ff */
[----:B---3--:R-:W-:-:S05]  /*00a0*/  IMAD R0, R3, 0x80, R0 ;  /* 0x0000008003007824 */ /* 0x008fca00078e0200 */
[----:B------:R-:W-:Y:S02]  /*00b0*/  SHF.R.S32.HI R5, RZ, 0x1f, R0 ;  /* 0x0000001fff057819 */ /* 0x000fe40000011400 */
[----:B------:R-:W-:Y:S02]  /*00c0*/  ISETP.GE.AND P0, PT, R0, 0x100, PT ;  /* 0x000001000000780c */ /* 0x000fe40003f06270 */
[----:B------:R-:W-:-:S04]  /*00d0*/  LEA.HI R4, R5, R0, RZ, 0x4 ;  /* 0x0000000005047211 */ /* 0x000fc800078f20ff */
[----:B------:R-:W-:-:S04]  /*00e0*/  SHF.R.S32.HI R3, RZ, 0x4, R4 ;  /* 0x00000004ff037819 */ /* 0x000fc80000011404 */
[----:B------:R-:W-:-:S04]  /*00f0*/  LEA.HI R2, R3, R3, RZ, 0x2 ;  /* 0x0000000303027211 */ /* 0x000fc800078f10ff */
[----:B------:R-:W-:-:S05]  /*0100*/  LOP3.LUT R2, R2, 0xfffffffc, RZ, 0xc0, !PT ;  /* 0xfffffffc02027812 */ /* 0x000fca00078ec0ff */
[----:B------:R-:W-:Y:S02]  /*0110*/  IMAD.IADD R3, R3, 0x1, -R2 ;  /* 0x0000000103037824 */ /* 0x000fe400078e0a02 */
[----:B------:R-:W-:Y:S02]  /*0120*/  IMAD.MOV.U32 R2, RZ, RZ, RZ ;  /* 0x000000ffff027224 */ /* 0x000fe400078e00ff */
[----:B--2---:R-:W-:-:S05]  /*0130*/  IMAD.WIDE R12, R3, 0x4, R12 ;  /* 0x00000004030c7825 */ /* 0x004fca00078e020c */
[----:B------:R1:W2:Y:S01]  /*0140*/  @!P0 LDG.E.EL R2, desc[UR4][R12.64] ;  /* 0x000000040c028981 */ /* 0x0002a2000c2e1900 */
[----:B------:R-:W-:Y:S02]  /*0150*/  LEA.HI R5, R5, R0, RZ, 0x6 ;  /* 0x0000000005057211 */ /* 0x000fe400078f30ff */
[----:B------:R-:W-:Y:S02]  /*0160*/  LOP3.LUT R15, R4, 0xfffffff0, RZ, 0xc0, !PT ;  /* 0xfffffff0040f7812 */ /* 0x000fe400078ec0ff */
[----:B------:R-:W-:Y:S02]  /*0170*/  SHF.R.S32.HI R14, RZ, 0x6, R5 ;  /* 0x00000006ff0e7819 */ /* 0x000fe40000011405 */
[----:B------:R-:W-:Y:S01]  /*0180*/  LOP3.LUT R17, R5, 0xffffffc0, RZ, 0xc0, !PT ;  /* 0xffffffc005117812 */ /* 0x000fe200078ec0ff */
[----:B------:R-:W-:Y:S01]  /*0190*/  IMAD.IADD R15, R0, 0x1, -R15 ;  /* 0x00000001000f7824 */ /* 0x000fe200078e0a0f */
[----:B------:R-:W3:Y:S01]  /*01a0*/  LDC.64 R4, c[0x0][0x240] ;  /* 0x00009000ff047b82 */ /* 0x000ee20000000a00 */
[----:B------:R-:W-:Y:S01]  /*01b0*/  IMAD.SHL.U32 R14, R14, 0x20, RZ ;  /* 0x000000200e0e7824 */ /* 0x000fe200078e00ff */
[----:B-1----:R-:W-:-:S02]  /*01c0*/  SHF.L.U32 R12, R3, 0x4, RZ ;  /* 0x00000004030c7819 */ /* 0x002fc400000006ff */
[----:B------:R-:W-:Y:S02]  /*01d0*/  ISETP.GE.AND P1, PT, R3, 0x2, PT ;  /* 0x000000020300780c */ /* 0x000fe40003f26270 */
[----:B------:R-:W-:Y:S02]  /*01e0*/  IADD3 R13, R14, R0, -R17 ;  /* 0x000000000e0d7210 */ /* 0x000fe40007ffe811 */
[--C-:B------:R-:W-:Y:S02]  /*01f0*/  IADD3 R16, P4, P5, R12, R15, R14.reuse ;  /* 0x0000000f0c107210 */ /* 0x100fe40007d9e00e */
[----:B------:R-:W-:Y:S02]  /*0200*/  SHF.R.S32.HI R17, RZ, 0x1f, R14 ;  /* 0x0000001fff117819 */ /* 0x000fe4000001140e */
[----:B------:R-:W-:Y:S02]  /*0210*/  SHF.R.S32.HI R15, RZ, 0x1f, R15 ;  /* 0x0000001fff0f7819 */ /* 0x000fe4000001140f */
[----:B------:R-:W-:-:S02]  /*0220*/  ISETP.LT.AND P2, PT, R0, 0x100, !P1 ;  /* 0x000001000000780c */ /* 0x000fc40004f41270 */
[----:B------:R-:W-:Y:S02]  /*0230*/  SHF.R.S32.HI R12, RZ, 0x1f, R12 ;  /* 0x0000001fff0c7819 */ /* 0x000fe4000001140c */
[----:B------:R-:W-:Y:S02]  /*0240*/  ISETP.GT.AND P3, PT, R3, 0x1, !P0 ;  /* 0x000000010300780c */ /* 0x000fe40004764270 */
[----:B------:R-:W-:Y:S01]  /*0250*/  IADD3.X R15, R12, R15, R17, P4, P5 ;  /* 0x0000000f0c0f7210 */ /* 0x000fe200027ea411 */
[----:B----4-:R-:W-:Y:S01]  /*0260*/  IMAD.WIDE R12, R13, 0x4, R10 ;  /* 0x000000040d0c7825 */ /* 0x010fe200078e020a */
[C---:B------:R-:W-:Y:S02]  /*0270*/  LEA R14, P4, R16.reuse, UR6, 0x2 ;  /* 0x00000006100e7c11 */ /* 0x040fe4000f8810ff */
[----:B------:R-:W-:Y:S02]  /*0280*/  CS2R R10, SRZ ;  /* 0x00000000000a7805 */ /* 0x000fe4000001ff00 */
[----:B------:R-:W-:Y:S01]  /*0290*/  LEA.HI.X R15, R16, UR7, R15, 0x2, P4 ;  /* 0x00000007100f7c11 */ /* 0x000fe2000a0f140f */
[----:B------:R-:W-:-:S03]  /*02a0*/  IMAD.MOV.U32 R16, RZ, RZ, RZ ;  /* 0x000000ffff107224 */ /* 0x000fc600078e00ff */
[----:B------:R-:W4:Y:S01]  /*02b0*/  @P2 LDG.E R11, desc[UR4][R12.64] ;  /* 0x000000040c0b2981 */ /* 0x000f22000c1e1900 */
[----:B-----5:R-:W-:-:S03]  /*02c0*/  IMAD.WIDE R8, R3, 0x4, R8 ;  /* 0x0000000403087825 */ /* 0x020fc600078e0208 */
[----:B------:R-:W5:Y:S01]  /*02d0*/  @P3 LDG.E R10, desc[UR4][R14.64+-0x80] ;  /* 0xffff80040e0a3981 */ /* 0x000f62000c1e1900 */
[----:B------:R-:W-:Y:S01]  /*02e0*/  HFMA2.MMA R18, -RZ, RZ, 0, 0 ;  /* 0x00000000ff127435 */ /* 0x000fe200000001ff */
[C---:B0-----:R-:W-:Y:S02]  /*02f0*/  IMAD.WIDE R6, R3.reuse, 0x4, R6 ;  /* 0x0000000403067825 */ /* 0x041fe400078e0206 */
[----:B------:R0:W5:Y:S02]  /*0300*/  @!P0 LDG.E.EL R16, desc[UR4][R8.64] ;  /* 0x0000000408108981 */ /* 0x000164000c2e1900 */
[----:B---3--:R-:W-:-:S04]  /*0310*/  IMAD.WIDE R4, R3, 0x4, R4 ;  /* 0x0000000403047825 */ /* 0x008fc800078e0204 */
[----:B------:R-:W-:Y:S01]  /*0320*/  IMAD.MOV.U32 R3, RZ, RZ, RZ ;  /* 0x000000ffff037224 */ /* 0x000fe200078e00ff */
[----:B------:R1:W3:Y:S05]  /*0330*/  @!P0 LDG.E.EL R18, desc[UR4][R4.64] ;  /* 0x0000000404128981 */ /* 0x0002ea000c2e1900 */
[----:B------:R2:W3:Y:S01]  /*0340*/  @!P0 LDG.E.EL R3, desc[UR4][R6.64] ;  /* 0x0000000406038981 */ /* 0x0004e2000c2e1900 */
[----:B0-----:R-:W-:Y:S01]  /*0350*/  IMAD.MOV.U32 R9, RZ, RZ, 0x3e800000 ;  /* 0x3e800000ff097424 */ /* 0x001fe200078e00ff */
[----:B-1----:R-:W0:Y:S02]  /*0360*/  LDC.64 R4, c[0x0][0x210] ;  /* 0x00008400ff047b82 */ /* 0x002e240000000a00 */
[----:B0-----:R-:W-:-:S04]  /*0370*/  IMAD.WIDE R4, R0, 0x4, R4 ;  /* 0x0000000400047825 */ /* 0x001fc800078e0204 */
[----:B--2---:R-:W-:-:S04]  /*0380*/  FADD R2, R2, 9.9999997473787516356e-06 ;  /* 0x3727c5ac02027421 */ /* 0x004fc80000000000 */
[----:B------:R-:W0:Y:S02]  /*0390*/  MUFU.SQRT R12, R2 ;  /* 0x00000002000c7308 */ /* 0x000e240000002000 */
[C---:B0-----:R-:W-:Y:S02]  /*03a0*/  FSETP.GT.AND P4, PT, R12.reuse, 8.50705917302346158658e+37, PT ;  /* 0x7e8000000c00780b */ /* 0x041fe40003f84000 */
[----:B------:R-:W-:-:S11]  /*03b0*/  FSETP.GEU.AND P5, PT, R12, 1.175494350822287508e-38, PT ;  /* 0x008000000c00780b */ /* 0x000fd60003fae000 */
[----:B------:R-:W-:-:S04]  /*03c0*/  @P4 FMUL R12, R12, 0.25 ;  /* 0x3e8000000c0c4820 */ /* 0x000fc80000400000 */
[----:B------:R-:W-:-:S06]  /*03d0*/  @!P5 FMUL R12, R12, 16777216 ;  /* 0x4b8000000c0cd820 */ /* 0x000fcc0000400000 */
[----:B------:R-:W0:Y:S01]  /*03e0*/  MUFU.RCP R12, R12 ;  /* 0x0000000c000c7308 */ /* 0x000e220000001000 */
[----:B------:R-:W-:Y:S02]  /*03f0*/  FSEL R7, R9, 1, P4 ;  /* 0x3f80000009077808 */ /* 0x000fe40002000000 */
[----:B----4-:R-:W-:Y:S02]  /*0400*/  SEL R11, R11, RZ, P2 ;  /* 0x000000ff0b0b7207 */ /* 0x010fe40001000000 */
[----:B-----5:R-:W-:Y:S01]  /*0410*/  @P1 SEL R11, R10, RZ, P3 ;  /* 0x000000ff0a0b1207 */ /* 0x020fe20001800000 */
[----:B------:R-:W-:-:S04]  /*0420*/  @!P5 FMUL R7, R7, 16777216 ;  /* 0x4b8000000707d820 */ /* 0x000fc80000400000 */
[----:B------:R-:W-:Y:S01]  /*0430*/  FADD R16, R11, -R16 ;  /* 0x800000100b107221 */ /* 0x000fe20000000000 */
[----:B0-----:R-:W-:-:S04]  /*0440*/  FMUL R7, R12, R7 ;  /* 0x000000070c077220 */ /* 0x001fc80000400000 */
[----:B------:R-:W-:-:S04]  /*0450*/  FMUL R7, R16, R7 ;  /* 0x0000000710077220 */ /* 0x000fc80000400000 */
[----:B---3--:R-:W-:-:S04]  /*0460*/  FFMA R7, R7, R3, R18 ;  /* 0x0000000307077223 */ /* 0x008fc80000000012 */
[----:B------:R-:W-:-:S04]  /*0470*/  FADD R2, RZ, -R7 ;  /* 0x80000007ff027221 */ /* 0x000fc80000000000 */
[----:B------:R-:W-:-:S05]  /*0480*/  FMUL R6, R2, 1.4426950216293334961 ;  /* 0x3fb8aa3b02067820 */ /* 0x000fca0000400000 */
[----:B------:R-:W-:-:S13]  /*0490*/  FSETP.GEU.AND P1, PT, R6, -126, PT ;  /* 0xc2fc00000600780b */ /* 0x000fda0003f2e000 */
[----:B------:R-:W-:-:S04]  /*04a0*/  @!P1 FMUL R6, R6, 0.5 ;  /* 0x3f00000006069820 */ /* 0x000fc80000400000 */
[----:B------:R-:W0:Y:S02]  /*04b0*/  MUFU.EX2 R2, R6 ;  /* 0x0000000600027308 */ /* 0x000e240000000800 */
[----:B0-----:R-:W-:-:S04]  /*04c0*/  @!P1 FMUL R2, R2, R2 ;  /* 0x0000000202029220 */ /* 0x001fc80000400000 */
[----:B------:R-:W-:Y:S02]  /*04d0*/  FADD R8, R2, 1 ;  /* 0x3f80000002087421 */ /* 0x000fe40000000000 */
[----:B------:R-:W0:Y:S03]  /*04e0*/  LDC.64 R2, c[0x0][0x248] ;  /* 0x00009200ff027b82 */ /* 0x000e260000000a00 */
[----:B------:R-:W-:-:S13]  /*04f0*/  FSETP.GT.AND P1, PT, R8, 8.50705917302346158658e+37, PT ;  /* 0x7e8000000800780b */ /* 0x000fda0003f24000 */
[----:B------:R-:W-:-:S06]  /*0500*/  @P1 FMUL R8, R8, 0.25 ;  /* 0x3e80000008081820 */ /* 0x000fcc0000400000 */
[----:B------:R-:W1:Y:S01]  /*0510*/  MUFU.RCP R8, R8 ;  /* 0x0000000800087308 */ /* 0x000e620000001000 */
[----:B------:R-:W-:Y:S01]  /*0520*/  FSEL R9, R9, 1, P1 ;  /* 0x3f80000009097808 */ /* 0x000fe20000800000 */
[----:B0-----:R-:W-:-:S05]  /*0530*/  IMAD.WIDE R2, R0, 0x4, R2 ;  /* 0x0000000400027825 */ /* 0x001fca00078e0202 */
[----:B------:R0:W-:Y:S01]  /*0540*/  @!P0 STG.E desc[UR4][R2.64], R11 ;  /* 0x0000000b02008986 */ /* 0x0001e2000c101904 */
[----:B-1----:R-:W-:-:S04]  /*0550*/  FMUL R10, R8, R9 ;  /* 0x00000009080a7220 */ /* 0x002fc80000400000 */
[----:B------:R-:W-:Y:S01]  /*0560*/  FMUL R7, R7, R10 ;  /* 0x0000000a07077220 */ /* 0x000fe20000400000 */
[----:B0-----:R-:W-:Y:S06]  /*0570*/  @P0 EXIT ;  /* 0x000000000000094d */ /* 0x001fec0003800000 */
[----:B------:R-:W-:Y:S01]  /*0580*/  STG.E desc[UR4][R4.64], R7 ;  /* 0x0000000704007986 */ /* 0x000fe2000c101904 */
[----:B------:R-:W-:Y:S05]  /*0590*/  EXIT ;  /* 0x000000000000794d */ /* 0x000fea0003800000 */
.L_x_0:
[----:B------:R-:W-:-:S00]  /*05a0*/  BRA `(.L_x_0) ;  /* 0xfffffffc00fc7947 */ /* 0x000fc0000383ffff */
[----:B------:R-:W-:-:S00]  /*05b0*/  NOP ;  /* 0x0000000000007918 */ /* 0x000fc00000000000 */
        /* <DEDUP_REMOVED lines=12> */
.L_x_1:


//--------------------- .nv.global.init           --------------------------
	.section	.nv.global.init,"aw",@progbits
.nv.global.init:
	.type		_$_str,@object
	.size		_$_str,(_$_str_$_2 - _$_str)
_$_str:
        /*0000*/ 	.byte	0x5f, 0x5f, 0x43, 0x55, 0x44, 0x41, 0x5f, 0x46, 0x54, 0x5a, 0x00
	.type		_$_str_$_2,@object
	.size		_$_str_$_2,(.L_1 - _$_str_$_2)
_$_str_$_2:
        /*000b*/ 	.byte	0x5f, 0x5f, 0x43, 0x55, 0x44, 0x41, 0x5f, 0x50, 0x52, 0x45, 0x43, 0x5f, 0x53, 0x51, 0x52, 0x54
        /*001b*/ 	.byte	0x00
.L_1:


//--------------------- .nv.constant0.triton_poi_fused__native_batch_norm_legit_no_training_cat_silu_0 --------------------------
	.section	.nv.constant0.triton_poi_fused__native_batch_norm_legit_no_training_cat_silu_0,"a",@progbits
	.sectionflags	@""
	.align	4
.nv.constant0.triton_poi_fused__native_batch_norm_legit_no_training_cat_silu_0:
	.zero		596
